//
// Generated by NVIDIA NVVM Compiler
//
// Compiler Build ID: CL-36424714
// Cuda compilation tools, release 13.0, V13.0.88
// Based on NVVM 20.0.0
//

.version 9.0
.target sm_100
.address_size 64

	// .globl	_Z33wmma_gemm_a_col_major_b_col_majorI6__halffLi16ELi16ELi16EN6nvcuda4wmma9col_majorES3_EvPKT_S6_PT0_jjjjjjbbff

.visible .entry _Z33wmma_gemm_a_col_major_b_col_majorI6__halffLi16ELi16ELi16EN6nvcuda4wmma9col_majorES3_EvPKT_S6_PT0_jjjjjjbbff(
	.param .u64 .ptr .align 1 _Z33wmma_gemm_a_col_major_b_col_majorI6__halffLi16ELi16ELi16EN6nvcuda4wmma9col_majorES3_EvPKT_S6_PT0_jjjjjjbbff_param_0,
	.param .u64 .ptr .align 1 _Z33wmma_gemm_a_col_major_b_col_majorI6__halffLi16ELi16ELi16EN6nvcuda4wmma9col_majorES3_EvPKT_S6_PT0_jjjjjjbbff_param_1,
	.param .u64 .ptr .align 1 _Z33wmma_gemm_a_col_major_b_col_majorI6__halffLi16ELi16ELi16EN6nvcuda4wmma9col_majorES3_EvPKT_S6_PT0_jjjjjjbbff_param_2,
	.param .u32 _Z33wmma_gemm_a_col_major_b_col_majorI6__halffLi16ELi16ELi16EN6nvcuda4wmma9col_majorES3_EvPKT_S6_PT0_jjjjjjbbff_param_3,
	.param .u32 _Z33wmma_gemm_a_col_major_b_col_majorI6__halffLi16ELi16ELi16EN6nvcuda4wmma9col_majorES3_EvPKT_S6_PT0_jjjjjjbbff_param_4,
	.param .u32 _Z33wmma_gemm_a_col_major_b_col_majorI6__halffLi16ELi16ELi16EN6nvcuda4wmma9col_majorES3_EvPKT_S6_PT0_jjjjjjbbff_param_5,
	.param .u32 _Z33wmma_gemm_a_col_major_b_col_majorI6__halffLi16ELi16ELi16EN6nvcuda4wmma9col_majorES3_EvPKT_S6_PT0_jjjjjjbbff_param_6,
	.param .u32 _Z33wmma_gemm_a_col_major_b_col_majorI6__halffLi16ELi16ELi16EN6nvcuda4wmma9col_majorES3_EvPKT_S6_PT0_jjjjjjbbff_param_7,
	.param .u32 _Z33wmma_gemm_a_col_major_b_col_majorI6__halffLi16ELi16ELi16EN6nvcuda4wmma9col_majorES3_EvPKT_S6_PT0_jjjjjjbbff_param_8,
	.param .u8 _Z33wmma_gemm_a_col_major_b_col_majorI6__halffLi16ELi16ELi16EN6nvcuda4wmma9col_majorES3_EvPKT_S6_PT0_jjjjjjbbff_param_9,
	.param .u8 _Z33wmma_gemm_a_col_major_b_col_majorI6__halffLi16ELi16ELi16EN6nvcuda4wmma9col_majorES3_EvPKT_S6_PT0_jjjjjjbbff_param_10,
	.param .f32 _Z33wmma_gemm_a_col_major_b_col_majorI6__halffLi16ELi16ELi16EN6nvcuda4wmma9col_majorES3_EvPKT_S6_PT0_jjjjjjbbff_param_11,
	.param .f32 _Z33wmma_gemm_a_col_major_b_col_majorI6__halffLi16ELi16ELi16EN6nvcuda4wmma9col_majorES3_EvPKT_S6_PT0_jjjjjjbbff_param_12
)
{
	.reg .pred 	%p<56>;
	.reg .b16 	%rs<3>;
	.reg .b32 	%r<178>;
	.reg .b32 	%f<231>;
	.reg .b64 	%rd<63>;

	ld.param.u64 	%rd4, [_Z33wmma_gemm_a_col_major_b_col_majorI6__halffLi16ELi16ELi16EN6nvcuda4wmma9col_majorES3_EvPKT_S6_PT0_jjjjjjbbff_param_0];
	ld.param.u64 	%rd5, [_Z33wmma_gemm_a_col_major_b_col_majorI6__halffLi16ELi16ELi16EN6nvcuda4wmma9col_majorES3_EvPKT_S6_PT0_jjjjjjbbff_param_1];
	ld.param.u32 	%r48, [_Z33wmma_gemm_a_col_major_b_col_majorI6__halffLi16ELi16ELi16EN6nvcuda4wmma9col_majorES3_EvPKT_S6_PT0_jjjjjjbbff_param_3];
	ld.param.u32 	%r49, [_Z33wmma_gemm_a_col_major_b_col_majorI6__halffLi16ELi16ELi16EN6nvcuda4wmma9col_majorES3_EvPKT_S6_PT0_jjjjjjbbff_param_4];
	ld.param.u32 	%r50, [_Z33wmma_gemm_a_col_major_b_col_majorI6__halffLi16ELi16ELi16EN6nvcuda4wmma9col_majorES3_EvPKT_S6_PT0_jjjjjjbbff_param_5];
	ld.param.u32 	%r51, [_Z33wmma_gemm_a_col_major_b_col_majorI6__halffLi16ELi16ELi16EN6nvcuda4wmma9col_majorES3_EvPKT_S6_PT0_jjjjjjbbff_param_6];
	ld.param.u32 	%r52, [_Z33wmma_gemm_a_col_major_b_col_majorI6__halffLi16ELi16ELi16EN6nvcuda4wmma9col_majorES3_EvPKT_S6_PT0_jjjjjjbbff_param_7];
	ld.param.s8 	%rs1, [_Z33wmma_gemm_a_col_major_b_col_majorI6__halffLi16ELi16ELi16EN6nvcuda4wmma9col_majorES3_EvPKT_S6_PT0_jjjjjjbbff_param_9];
	ld.param.s8 	%rs2, [_Z33wmma_gemm_a_col_major_b_col_majorI6__halffLi16ELi16ELi16EN6nvcuda4wmma9col_majorES3_EvPKT_S6_PT0_jjjjjjbbff_param_10];
	ld.param.f32 	%f121, [_Z33wmma_gemm_a_col_major_b_col_majorI6__halffLi16ELi16ELi16EN6nvcuda4wmma9col_majorES3_EvPKT_S6_PT0_jjjjjjbbff_param_11];
	ld.param.f32 	%f122, [_Z33wmma_gemm_a_col_major_b_col_majorI6__halffLi16ELi16ELi16EN6nvcuda4wmma9col_majorES3_EvPKT_S6_PT0_jjjjjjbbff_param_12];
	cvta.to.global.u64 	%rd1, %rd5;
	cvta.to.global.u64 	%rd2, %rd4;
	mov.u32 	%r54, %ctaid.x;
	mov.u32 	%r55, %ntid.x;
	mov.u32 	%r56, %tid.x;
	mad.lo.s32 	%r57, %r54, %r55, %r56;
	shr.u32 	%r1, %r57, 5;
	mov.u32 	%r58, %ctaid.y;
	mov.u32 	%r59, %ntid.y;
	mov.u32 	%r60, %tid.y;
	mad.lo.s32 	%r2, %r58, %r59, %r60;
	setp.eq.s32 	%p1, %r50, 0;
	mov.f32 	%f159, 0f00000000;
	mov.f32 	%f160, %f159;
	mov.f32 	%f161, %f159;
	mov.f32 	%f162, %f159;
	mov.f32 	%f163, %f159;
	mov.f32 	%f164, %f159;
	mov.f32 	%f165, %f159;
	mov.f32 	%f166, %f159;
	@%p1 bra 	$L__BB0_17;
	setp.eq.s16 	%p2, %rs1, 0;
	shl.b32 	%r3, %r1, 4;
	setp.eq.s16 	%p3, %rs2, 0;
	shl.b32 	%r4, %r2, 4;
	selp.b32 	%r5, %r48, %r50, %p2;
	selp.b32 	%r6, %r50, %r48, %p2;
	selp.b32 	%r7, %r50, %r49, %p3;
	selp.b32 	%r8, %r49, %r50, %p3;
	add.s32 	%r62, %r50, -1;
	shr.u32 	%r63, %r62, 4;
	add.s32 	%r9, %r63, 1;
	and.b32  	%r10, %r9, 3;
	setp.lt.u32 	%p4, %r50, 49;
	mov.b32 	%r177, 0;
	mov.f32 	%f159, 0f00000000;
	@%p4 bra 	$L__BB0_12;
	and.b32  	%r65, %r9, 536870908;
	neg.s32 	%r173, %r65;
	mov.b32 	%r174, 0;
	mov.f32 	%f159, 0f00000000;
	mov.f32 	%f160, %f159;
	mov.f32 	%f161, %f159;
	mov.f32 	%f162, %f159;
	mov.f32 	%f163, %f159;
	mov.f32 	%f164, %f159;
	mov.f32 	%f165, %f159;
	mov.f32 	%f166, %f159;
$L__BB0_3:
	setp.eq.s16 	%p5, %rs2, 0;
	setp.eq.s16 	%p6, %rs1, 0;
	selp.b32 	%r14, %r3, %r174, %p6;
	selp.b32 	%r66, %r174, %r3, %p6;
	selp.b32 	%r67, %r174, %r4, %p5;
	selp.b32 	%r68, %r4, %r174, %p5;
	setp.ge.u32 	%p7, %r14, %r5;
	setp.ge.u32 	%p8, %r66, %r6;
	or.pred  	%p9, %p7, %p8;
	setp.ge.u32 	%p10, %r67, %r7;
	or.pred  	%p11, %p9, %p10;
	setp.ge.u32 	%p12, %r68, %r8;
	or.pred  	%p13, %p11, %p12;
	@%p13 bra 	$L__BB0_5;
	cvt.u64.u32 	%rd6, %r14;
	mul.lo.s32 	%r69, %r66, %r51;
	cvt.u64.u32 	%rd7, %r69;
	add.s64 	%rd8, %rd7, %rd6;
	shl.b64 	%rd9, %rd8, 1;
	add.s64 	%rd10, %rd2, %rd9;
	cvt.u64.u32 	%rd11, %r67;
	mul.lo.s32 	%r70, %r68, %r52;
	cvt.u64.u32 	%rd12, %r70;
	add.s64 	%rd13, %rd12, %rd11;
	shl.b64 	%rd14, %rd13, 1;
	add.s64 	%rd15, %rd1, %rd14;
	wmma.load.a.sync.aligned.col.m16n16k16.global.f16 	{%r71, %r72, %r73, %r74, %r75, %r76, %r77, %r78}, [%rd10], %r51;
	wmma.load.b.sync.aligned.col.m16n16k16.global.f16 	{%r79, %r80, %r81, %r82, %r83, %r84, %r85, %r86}, [%rd15], %r52;
	wmma.mma.sync.aligned.col.col.m16n16k16.f32.f32 {%f166, %f165, %f164, %f163, %f162, %f161, %f160, %f159}, {%r71, %r72, %r73, %r74, %r75, %r76, %r77, %r78}, {%r79, %r80, %r81, %r82, %r83, %r84, %r85, %r86}, {%f166, %f165, %f164, %f163, %f162, %f161, %f160, %f159};
$L__BB0_5:
	setp.eq.s16 	%p14, %rs2, 0;
	setp.eq.s16 	%p15, %rs1, 0;
	add.s32 	%r18, %r174, 16;
	selp.b32 	%r19, %r3, %r18, %p15;
	selp.b32 	%r87, %r18, %r3, %p15;
	selp.b32 	%r88, %r18, %r4, %p14;
	selp.b32 	%r89, %r4, %r18, %p14;
	setp.ge.u32 	%p16, %r19, %r5;
	setp.ge.u32 	%p17, %r87, %r6;
	or.pred  	%p18, %p16, %p17;
	setp.ge.u32 	%p19, %r88, %r7;
	or.pred  	%p20, %p18, %p19;
	setp.ge.u32 	%p21, %r89, %r8;
	or.pred  	%p22, %p20, %p21;
	@%p22 bra 	$L__BB0_7;
	cvt.u64.u32 	%rd16, %r19;
	mul.lo.s32 	%r90, %r87, %r51;
	cvt.u64.u32 	%rd17, %r90;
	add.s64 	%rd18, %rd17, %rd16;
	shl.b64 	%rd19, %rd18, 1;
	add.s64 	%rd20, %rd2, %rd19;
	cvt.u64.u32 	%rd21, %r88;
	mul.lo.s32 	%r91, %r89, %r52;
	cvt.u64.u32 	%rd22, %r91;
	add.s64 	%rd23, %rd22, %rd21;
	shl.b64 	%rd24, %rd23, 1;
	add.s64 	%rd25, %rd1, %rd24;
	wmma.load.a.sync.aligned.col.m16n16k16.global.f16 	{%r92, %r93, %r94, %r95, %r96, %r97, %r98, %r99}, [%rd20], %r51;
	wmma.load.b.sync.aligned.col.m16n16k16.global.f16 	{%r100, %r101, %r102, %r103, %r104, %r105, %r106, %r107}, [%rd25], %r52;
	wmma.mma.sync.aligned.col.col.m16n16k16.f32.f32 {%f166, %f165, %f164, %f163, %f162, %f161, %f160, %f159}, {%r92, %r93, %r94, %r95, %r96, %r97, %r98, %r99}, {%r100, %r101, %r102, %r103, %r104, %r105, %r106, %r107}, {%f166, %f165, %f164, %f163, %f162, %f161, %f160, %f159};
$L__BB0_7:
	setp.eq.s16 	%p23, %rs2, 0;
	setp.eq.s16 	%p24, %rs1, 0;
	add.s32 	%r23, %r18, 16;
	selp.b32 	%r24, %r3, %r23, %p24;
	selp.b32 	%r108, %r23, %r3, %p24;
	selp.b32 	%r109, %r23, %r4, %p23;
	selp.b32 	%r110, %r4, %r23, %p23;
	setp.ge.u32 	%p25, %r24, %r5;
	setp.ge.u32 	%p26, %r108, %r6;
	or.pred  	%p27, %p25, %p26;
	setp.ge.u32 	%p28, %r109, %r7;
	or.pred  	%p29, %p27, %p28;
	setp.ge.u32 	%p30, %r110, %r8;
	or.pred  	%p31, %p29, %p30;
	@%p31 bra 	$L__BB0_9;
	cvt.u64.u32 	%rd26, %r24;
	mul.lo.s32 	%r111, %r108, %r51;
	cvt.u64.u32 	%rd27, %r111;
	add.s64 	%rd28, %rd27, %rd26;
	shl.b64 	%rd29, %rd28, 1;
	add.s64 	%rd30, %rd2, %rd29;
	cvt.u64.u32 	%rd31, %r109;
	mul.lo.s32 	%r112, %r110, %r52;
	cvt.u64.u32 	%rd32, %r112;
	add.s64 	%rd33, %rd32, %rd31;
	shl.b64 	%rd34, %rd33, 1;
	add.s64 	%rd35, %rd1, %rd34;
	wmma.load.a.sync.aligned.col.m16n16k16.global.f16 	{%r113, %r114, %r115, %r116, %r117, %r118, %r119, %r120}, [%rd30], %r51;
	wmma.load.b.sync.aligned.col.m16n16k16.global.f16 	{%r121, %r122, %r123, %r124, %r125, %r126, %r127, %r128}, [%rd35], %r52;
	wmma.mma.sync.aligned.col.col.m16n16k16.f32.f32 {%f166, %f165, %f164, %f163, %f162, %f161, %f160, %f159}, {%r113, %r114, %r115, %r116, %r117, %r118, %r119, %r120}, {%r121, %r122, %r123, %r124, %r125, %r126, %r127, %r128}, {%f166, %f165, %f164, %f163, %f162, %f161, %f160, %f159};
$L__BB0_9:
	setp.eq.s16 	%p32, %rs2, 0;
	setp.eq.s16 	%p33, %rs1, 0;
	add.s32 	%r28, %r23, 16;
	selp.b32 	%r29, %r3, %r28, %p33;
	selp.b32 	%r129, %r28, %r3, %p33;
	selp.b32 	%r130, %r28, %r4, %p32;
	selp.b32 	%r131, %r4, %r28, %p32;
	setp.ge.u32 	%p34, %r29, %r5;
	setp.ge.u32 	%p35, %r129, %r6;
	or.pred  	%p36, %p34, %p35;
	setp.ge.u32 	%p37, %r130, %r7;
	or.pred  	%p38, %p36, %p37;
	setp.ge.u32 	%p39, %r131, %r8;
	or.pred  	%p40, %p38, %p39;
	@%p40 bra 	$L__BB0_11;
	cvt.u64.u32 	%rd36, %r29;
	mul.lo.s32 	%r132, %r129, %r51;
	cvt.u64.u32 	%rd37, %r132;
	add.s64 	%rd38, %rd37, %rd36;
	shl.b64 	%rd39, %rd38, 1;
	add.s64 	%rd40, %rd2, %rd39;
	cvt.u64.u32 	%rd41, %r130;
	mul.lo.s32 	%r133, %r131, %r52;
	cvt.u64.u32 	%rd42, %r133;
	add.s64 	%rd43, %rd42, %rd41;
	shl.b64 	%rd44, %rd43, 1;
	add.s64 	%rd45, %rd1, %rd44;
	wmma.load.a.sync.aligned.col.m16n16k16.global.f16 	{%r134, %r135, %r136, %r137, %r138, %r139, %r140, %r141}, [%rd40], %r51;
	wmma.load.b.sync.aligned.col.m16n16k16.global.f16 	{%r142, %r143, %r144, %r145, %r146, %r147, %r148, %r149}, [%rd45], %r52;
	wmma.mma.sync.aligned.col.col.m16n16k16.f32.f32 {%f166, %f165, %f164, %f163, %f162, %f161, %f160, %f159}, {%r134, %r135, %r136, %r137, %r138, %r139, %r140, %r141}, {%r142, %r143, %r144, %r145, %r146, %r147, %r148, %r149}, {%f166, %f165, %f164, %f163, %f162, %f161, %f160, %f159};
$L__BB0_11:
	add.s32 	%r177, %r174, 64;
	add.s32 	%r173, %r173, 4;
	setp.ne.s32 	%p41, %r173, 0;
	add.s32 	%r174, %r28, 16;
	@%p41 bra 	$L__BB0_3;
$L__BB0_12:
	setp.eq.s32 	%p42, %r10, 0;
	@%p42 bra 	$L__BB0_17;
	neg.s32 	%r176, %r10;
$L__BB0_14:
	.pragma "nounroll";
	setp.eq.s16 	%p43, %rs2, 0;
	setp.eq.s16 	%p44, %rs1, 0;
	selp.b32 	%r40, %r3, %r177, %p44;
	selp.b32 	%r150, %r177, %r3, %p44;
	selp.b32 	%r151, %r177, %r4, %p43;
	selp.b32 	%r152, %r4, %r177, %p43;
	setp.ge.u32 	%p45, %r40, %r5;
	setp.ge.u32 	%p46, %r150, %r6;
	or.pred  	%p47, %p45, %p46;
	setp.ge.u32 	%p48, %r151, %r7;
	or.pred  	%p49, %p47, %p48;
	setp.ge.u32 	%p50, %r152, %r8;
	or.pred  	%p51, %p49, %p50;
	@%p51 bra 	$L__BB0_16;
	cvt.u64.u32 	%rd46, %r40;
	mul.lo.s32 	%r153, %r150, %r51;
	cvt.u64.u32 	%rd47, %r153;
	add.s64 	%rd48, %rd47, %rd46;
	shl.b64 	%rd49, %rd48, 1;
	add.s64 	%rd50, %rd2, %rd49;
	cvt.u64.u32 	%rd51, %r151;
	mul.lo.s32 	%r154, %r152, %r52;
	cvt.u64.u32 	%rd52, %r154;
	add.s64 	%rd53, %rd52, %rd51;
	shl.b64 	%rd54, %rd53, 1;
	add.s64 	%rd55, %rd1, %rd54;
	wmma.load.a.sync.aligned.col.m16n16k16.global.f16 	{%r155, %r156, %r157, %r158, %r159, %r160, %r161, %r162}, [%rd50], %r51;
	wmma.load.b.sync.aligned.col.m16n16k16.global.f16 	{%r163, %r164, %r165, %r166, %r167, %r168, %r169, %r170}, [%rd55], %r52;
	wmma.mma.sync.aligned.col.col.m16n16k16.f32.f32 {%f166, %f165, %f164, %f163, %f162, %f161, %f160, %f159}, {%r155, %r156, %r157, %r158, %r159, %r160, %r161, %r162}, {%r163, %r164, %r165, %r166, %r167, %r168, %r169, %r170}, {%f166, %f165, %f164, %f163, %f162, %f161, %f160, %f159};
$L__BB0_16:
	add.s32 	%r177, %r177, 16;
	add.s32 	%r176, %r176, 1;
	setp.ne.s32 	%p52, %r176, 0;
	@%p52 bra 	$L__BB0_14;
$L__BB0_17:
	shl.b32 	%r46, %r1, 4;
	shl.b32 	%r47, %r2, 4;
	setp.ge.u32 	%p53, %r46, %r48;
	setp.ge.u32 	%p54, %r47, %r49;
	or.pred  	%p55, %p53, %p54;
	@%p55 bra 	$L__BB0_19;
	ld.param.u32 	%r172, [_Z33wmma_gemm_a_col_major_b_col_majorI6__halffLi16ELi16ELi16EN6nvcuda4wmma9col_majorES3_EvPKT_S6_PT0_jjjjjjbbff_param_8];
	ld.param.u64 	%rd62, [_Z33wmma_gemm_a_col_major_b_col_majorI6__halffLi16ELi16ELi16EN6nvcuda4wmma9col_majorES3_EvPKT_S6_PT0_jjjjjjbbff_param_2];
	cvt.u64.u32 	%rd56, %r46;
	mul.lo.s32 	%r171, %r172, %r47;
	cvt.u64.u32 	%rd57, %r171;
	add.s64 	%rd58, %rd57, %rd56;
	cvta.to.global.u64 	%rd59, %rd62;
	shl.b64 	%rd60, %rd58, 2;
	add.s64 	%rd61, %rd59, %rd60;
	wmma.load.c.sync.aligned.col.m16n16k16.global.f32 	{%f127, %f128, %f129, %f130, %f131, %f132, %f133, %f134}, [%rd61], %r172;
	mul.f32 	%f135, %f122, %f127;
	fma.rn.f32 	%f136, %f121, %f166, %f135;
	mul.f32 	%f137, %f122, %f128;
	fma.rn.f32 	%f138, %f121, %f165, %f137;
	mul.f32 	%f139, %f122, %f129;
	fma.rn.f32 	%f140, %f121, %f164, %f139;
	mul.f32 	%f141, %f122, %f130;
	fma.rn.f32 	%f142, %f121, %f163, %f141;
	mul.f32 	%f143, %f122, %f131;
	fma.rn.f32 	%f144, %f121, %f162, %f143;
	mul.f32 	%f145, %f122, %f132;
	fma.rn.f32 	%f146, %f121, %f161, %f145;
	mul.f32 	%f147, %f122, %f133;
	fma.rn.f32 	%f148, %f121, %f160, %f147;
	mul.f32 	%f149, %f122, %f134;
	fma.rn.f32 	%f150, %f121, %f159, %f149;
	wmma.store.d.sync.aligned.col.m16n16k16.global.f32 	[%rd61], {%f136, %f138, %f140, %f142, %f144, %f146, %f148, %f150}, %r172;
$L__BB0_19:
	ret;

}


// ===== COMPILED SASS (sm_100) =====

	.target	sm_100

	.elftype	@"ET_EXEC"


//--------------------- .note.nv.tkinfo           --------------------------
	.section	.note.nv.tkinfo,"",@"SHT_NOTE"
	.sectionflags	@"SHF_NOTE_NV_TKINFO"
	.tkinfo
        /*0018*/ 	.word	0x00000002
        /*0030*/ 	.string	""
        /*0030*/ 	.string	"ptxas"
        /*0030*/ 	.string	"Cuda compilation tools, release 13.0, V13.0.88"
        /*0030*/ 	.string	"Build cuda_13.0.r13.0/compiler.36424714_0"
        /*0030*/ 	.string	"-arch sm_100 -m 64 "



//--------------------- .note.nv.cuinfo           --------------------------
	.section	.note.nv.cuinfo,"",@"SHT_NOTE"
	.sectionflags	@"SHF_NOTE_NV_CUINFO"
        /*0018*/ 	.short	0x0002
        /*001a*/ 	.short	0x0064
        /*001c*/ 	.short	0x0082
	.zero		2


//--------------------- .nv.info                  --------------------------
	.section	.nv.info,"",@"SHT_CUDA_INFO"
	.align	4


	//----- nvinfo : EIATTR_REGCOUNT
	.align		4
        /*0000*/ 	.byte	0x04, 0x2f
        /*0002*/ 	.short	(.L_1 - .L_0)
	.align		4
.L_0:
        /*0004*/ 	.word	index@(_Z33wmma_gemm_a_col_major_b_col_majorI6__halffLi16ELi16ELi16EN6nvcuda4wmma9col_majorES3_EvPKT_S6_PT0_jjjjjjbbff)
        /*0008*/ 	.word	0x00000020


	//----- nvinfo : EIATTR_FRAME_SIZE
	.align		4
.L_1:
        /*000c*/ 	.byte	0x04, 0x11
        /*000e*/ 	.short	(.L_3 - .L_2)
	.align		4
.L_2:
        /*0010*/ 	.word	index@(_Z33wmma_gemm_a_col_major_b_col_majorI6__halffLi16ELi16ELi16EN6nvcuda4wmma9col_majorES3_EvPKT_S6_PT0_jjjjjjbbff)
        /*0014*/ 	.word	0x00000000


	//----- nvinfo : EIATTR_MIN_STACK_SIZE
	.align		4
.L_3:
        /*0018*/ 	.byte	0x04, 0x12
        /*001a*/ 	.short	(.L_5 - .L_4)
	.align		4
.L_4:
        /*001c*/ 	.word	index@(_Z33wmma_gemm_a_col_major_b_col_majorI6__halffLi16ELi16ELi16EN6nvcuda4wmma9col_majorES3_EvPKT_S6_PT0_jjjjjjbbff)
        /*0020*/ 	.word	0x00000000
.L_5:


//--------------------- .nv.compat                --------------------------
	.section	.nv.compat,"",@"SHT_CUDA_COMPAT_INFO"
	.align	4
        /*0000*/ 	.byte	0x02, 0x09, 0x00, 0x00, 0x02, 0x02, 0x01, 0x00, 0x02, 0x05, 0x05, 0x00, 0x03, 0x07, 0x01, 0x01
        /*0010*/ 	.byte	0x02, 0x03, 0x00, 0x00, 0x02, 0x06, 0x01, 0x00, 0x04, 0x0b, 0x08, 0x00, 0x09, 0x00, 0x00, 0x00
        /*0020*/ 	.byte	0x00, 0x00, 0x00, 0x00


//--------------------- .nv.info._Z33wmma_gemm_a_col_major_b_col_majorI6__halffLi16ELi16ELi16EN6nvcuda4wmma9col_majorES3_EvPKT_S6_PT0_jjjjjjbbff --------------------------
	.section	.nv.info._Z33wmma_gemm_a_col_major_b_col_majorI6__halffLi16ELi16ELi16EN6nvcuda4wmma9col_majorES3_EvPKT_S6_PT0_jjjjjjbbff,"",@"SHT_CUDA_INFO"
	.sectionflags	@""
	.align	4


	//----- nvinfo : EIATTR_CUDA_API_VERSION
	.align		4
        /*0000*/ 	.byte	0x04, 0x37
        /*0002*/ 	.short	(.L_7 - .L_6)
.L_6:
        /*0004*/ 	.word	0x00000082


	//----- nvinfo : EIATTR_KPARAM_INFO
	.align		4
.L_7:
        /*0008*/ 	.byte	0x04, 0x17
        /*000a*/ 	.short	(.L_9 - .L_8)
.L_8:
        /*000c*/ 	.word	0x00000000
        /*0010*/ 	.short	0x000c
        /*0012*/ 	.short	0x0038
        /*0014*/ 	.byte	0x00, 0xf0, 0x11, 0x00


	//----- nvinfo : EIATTR_KPARAM_INFO
	.align		4
.L_9:
        /*0018*/ 	.byte	0x04, 0x17
        /*001a*/ 	.short	(.L_11 - .L_10)
.L_10:
        /*001c*/ 	.word	0x00000000
        /*0020*/ 	.short	0x000b
        /*0022*/ 	.short	0x0034
        /*0024*/ 	.byte	0x00, 0xf0, 0x11, 0x00


	//----- nvinfo : EIATTR_KPARAM_INFO
	.align		4
.L_11:
        /*0028*/ 	.byte	0x04, 0x17
        /*002a*/ 	.short	(.L_13 - .L_12)
.L_12:
        /*002c*/ 	.word	0x00000000
        /*0030*/ 	.short	0x000a
        /*0032*/ 	.short	0x0031
        /*0034*/ 	.byte	0x00, 0xf0, 0x05, 0x00


	//----- nvinfo : EIATTR_KPARAM_INFO
	.align		4
.L_13:
        /*0038*/ 	.byte	0x04, 0x17
        /*003a*/ 	.short	(.L_15 - .L_14)
.L_14:
        /*003c*/ 	.word	0x00000000
        /*0040*/ 	.short	0x0009
        /*0042*/ 	.short	0x0030
        /*0044*/ 	.byte	0x00, 0xf0, 0x05, 0x00


	//----- nvinfo : EIATTR_KPARAM_INFO
	.align		4
.L_15:
        /*0048*/ 	.byte	0x04, 0x17
        /*004a*/ 	.short	(.L_17 - .L_16)
.L_16:
        /*004c*/ 	.word	0x00000000
        /*0050*/ 	.short	0x0008
        /*0052*/ 	.short	0x002c
        /*0054*/ 	.byte	0x00, 0xf0, 0x11, 0x00


	//----- nvinfo : EIATTR_KPARAM_INFO
	.align		4
.L_17:
        /*0058*/ 	.byte	0x04, 0x17
        /*005a*/ 	.short	(.L_19 - .L_18)
.L_18:
        /*005c*/ 	.word	0x00000000
        /*0060*/ 	.short	0x0007
        /*0062*/ 	.short	0x0028
        /*0064*/ 	.byte	0x00, 0xf0, 0x11, 0x00


	//----- nvinfo : EIATTR_KPARAM_INFO
	.align		4
.L_19:
        /*0068*/ 	.byte	0x04, 0x17
        /*006a*/ 	.short	(.L_21 - .L_20)
.L_20:
        /*006c*/ 	.word	0x00000000
        /*0070*/ 	.short	0x0006
        /*0072*/ 	.short	0x0024
        /*0074*/ 	.byte	0x00, 0xf0, 0x11, 0x00


	//----- nvinfo : EIATTR_KPARAM_INFO
	.align		4
.L_21:
        /*0078*/ 	.byte	0x04, 0x17
        /*007a*/ 	.short	(.L_23 - .L_22)
.L_22:
        /*007c*/ 	.word	0x00000000
        /*0080*/ 	.short	0x0005
        /*0082*/ 	.short	0x0020
        /*0084*/ 	.byte	0x00, 0xf0, 0x11, 0x00


	//----- nvinfo : EIATTR_KPARAM_INFO
	.align		4
.L_23:
        /*0088*/ 	.byte	0x04, 0x17
        /*008a*/ 	.short	(.L_25 - .L_24)
.L_24:
        /*008c*/ 	.word	0x00000000
        /*0090*/ 	.short	0x0004
        /*0092*/ 	.short	0x001c
        /*0094*/ 	.byte	0x00, 0xf0, 0x11, 0x00


	//----- nvinfo : EIATTR_KPARAM_INFO
	.align		4
.L_25:
        /*0098*/ 	.byte	0x04, 0x17
        /*009a*/ 	.short	(.L_27 - .L_26)
.L_26:
        /*009c*/ 	.word	0x00000000
        /*00a0*/ 	.short	0x0003
        /*00a2*/ 	.short	0x0018
        /*00a4*/ 	.byte	0x00, 0xf0, 0x11, 0x00


	//----- nvinfo : EIATTR_KPARAM_INFO
	.align		4
.L_27:
        /*00a8*/ 	.byte	0x04, 0x17
        /*00aa*/ 	.short	(.L_29 - .L_28)
.L_28:
        /*00ac*/ 	.word	0x00000000
        /*00b0*/ 	.short	0x0002
        /*00b2*/ 	.short	0x0010
        /*00b4*/ 	.byte	0x00, 0xf5, 0x21, 0x00


	//----- nvinfo : EIATTR_KPARAM_INFO
	.align		4
.L_29:
        /*00b8*/ 	.byte	0x04, 0x17
        /*00ba*/ 	.short	(.L_31 - .L_30)
.L_30:
        /*00bc*/ 	.word	0x00000000
        /*00c0*/ 	.short	0x0001
        /*00c2*/ 	.short	0x0008
        /*00c4*/ 	.byte	0x00, 0xf5, 0x21, 0x00


	//----- nvinfo : EIATTR_KPARAM_INFO
	.align		4
.L_31:
        /*00c8*/ 	.byte	0x04, 0x17
        /*00ca*/ 	.short	(.L_33 - .L_32)
.L_32:
        /*00cc*/ 	.word	0x00000000
        /*00d0*/ 	.short	0x0000
        /*00d2*/ 	.short	0x0000
        /*00d4*/ 	.byte	0x00, 0xf5, 0x21, 0x00


	//----- nvinfo : EIATTR_SPARSE_MMA_MASK
	.align		4
.L_33:
        /*00d8*/ 	.byte	0x03, 0x50
        /*00da*/ 	.short	0x0000


	//----- nvinfo : EIATTR_WMMA_USED
	.align		4
        /*00dc*/ 	.byte	0x01, 0x2b
	.zero		2


	//----- nvinfo : EIATTR_MAXREG_COUNT
	.align		4
        /*00e0*/ 	.byte	0x03, 0x1b
        /*00e2*/ 	.short	0x00ff


	//----- nvinfo : EIATTR_MERCURY_ISA_VERSION
	.align		4
        /*00e4*/ 	.byte	0x03, 0x5f
        /*00e6*/ 	.short	0x0101


	//----- nvinfo : EIATTR_VRC_CTA_INIT_COUNT
	.align		4
        /*00e8*/ 	.byte	0x02, 0x4a
	.zero		1
	.zero		1


	//----- nvinfo : EIATTR_EXIT_INSTR_OFFSETS
	.align		4
        /*00ec*/ 	.byte	0x04, 0x1c
        /*00ee*/ 	.short	(.L_35 - .L_34)


	//   ....[0]....
.L_34:
        /*00f0*/ 	.word	0x00001510


	//   ....[1]....
        /*00f4*/ 	.word	0x000018b0


	//----- nvinfo : EIATTR_CRS_STACK_SIZE
	.align		4
.L_35:
        /*00f8*/ 	.byte	0x04, 0x1e
        /*00fa*/ 	.short	(.L_37 - .L_36)
.L_36:
        /*00fc*/ 	.word	0x00000000


	//----- nvinfo : EIATTR_CBANK_PARAM_SIZE
	.align		4
.L_37:
        /*0100*/ 	.byte	0x03, 0x19
        /*0102*/ 	.short	0x003c


	//----- nvinfo : EIATTR_PARAM_CBANK
	.align		4
        /*0104*/ 	.byte	0x04, 0x0a
        /*0106*/ 	.short	(.L_39 - .L_38)
	.align		4
.L_38:
        /*0108*/ 	.word	index@(.nv.constant0._Z33wmma_gemm_a_col_major_b_col_majorI6__halffLi16ELi16ELi16EN6nvcuda4wmma9col_majorES3_EvPKT_S6_PT0_jjjjjjbbff)
        /*010c*/ 	.short	0x0380
        /*010e*/ 	.short	0x003c


	//----- nvinfo : EIATTR_SW_WAR
	.align		4
.L_39:
        /*0110*/ 	.byte	0x04, 0x36
        /*0112*/ 	.short	(.L_41 - .L_40)
.L_40:
        /*0114*/ 	.word	0x00000008
.L_41:


//--------------------- .nv.callgraph             --------------------------
	.section	.nv.callgraph,"",@"SHT_CUDA_CALLGRAPH"
	.align	4
	.sectionentsize	8
	.align		4
        /*0000*/ 	.word	0x00000000
	.align		4
        /*0004*/ 	.word	0xffffffff
	.align		4
        /*0008*/ 	.word	0x00000000
	.align		4
        /*000c*/ 	.word	0xfffffffe
	.align		4
        /*0010*/ 	.word	0x00000000
	.align		4
        /*0014*/ 	.word	0xfffffffd
	.align		4
        /*0018*/ 	.word	0x00000000
	.align		4
        /*001c*/ 	.word	0xfffffffc


//--------------------- .text._Z33wmma_gemm_a_col_major_b_col_majorI6__halffLi16ELi16ELi16EN6nvcuda4wmma9col_majorES3_EvPKT_S6_PT0_jjjjjjbbff --------------------------
	.section	.text._Z33wmma_gemm_a_col_major_b_col_majorI6__halffLi16ELi16ELi16EN6nvcuda4wmma9col_majorES3_EvPKT_S6_PT0_jjjjjjbbff,"ax",@progbits
	.align	128
        .global         _Z33wmma_gemm_a_col_major_b_col_majorI6__halffLi16ELi16ELi16EN6nvcuda4wmma9col_majorES3_EvPKT_S6_PT0_jjjjjjbbff
        .type           _Z33wmma_gemm_a_col_major_b_col_majorI6__halffLi16ELi16ELi16EN6nvcuda4wmma9col_majorES3_EvPKT_S6_PT0_jjjjjjbbff,@function
        .size           _Z33wmma_gemm_a_col_major_b_col_majorI6__halffLi16ELi16ELi16EN6nvcuda4wmma9col_majorES3_EvPKT_S6_PT0_jjjjjjbbff,(.L_x_11 - _Z33wmma_gemm_a_col_major_b_col_majorI6__halffLi16ELi16ELi16EN6nvcuda4wmma9col_majorES3_EvPKT_S6_PT0_jjjjjjbbff)
        .other          _Z33wmma_gemm_a_col_major_b_col_majorI6__halffLi16ELi16ELi16EN6nvcuda4wmma9col_majorES3_EvPKT_S6_PT0_jjjjjjbbff,@"STO_CUDA_ENTRY STV_DEFAULT"
_Z33wmma_gemm_a_col_major_b_col_majorI6__halffLi16ELi16ELi16EN6nvcuda4wmma9col_majorES3_EvPKT_S6_PT0_jjjjjjbbff:
.text._Z33wmma_gemm_a_col_major_b_col_majorI6__halffLi16ELi16ELi16EN6nvcuda4wmma9col_majorES3_EvPKT_S6_PT0_jjjjjjbbff:
[----:B------:R-:W-:Y:S01]  /*0000*/  LDC R1, c[0x0][0x37c] ;  /* 0x0000df00ff017b82 */ /* 0x000fe20000000800 */
[----:B------:R-:W0:Y:S07]  /*0010*/  S2R R3, SR_TID.X ;  /* 0x0000000000037919 */ /* 0x000e2e0000002100 */
[----:B------:R-:W0:Y:S01]  /*0020*/  S2UR UR4, SR_CTAID.X ;  /* 0x00000000000479c3 */ /* 0x000e220000002500 */
[----:B------:R-:W1:Y:S01]  /*0030*/  LDCU UR7, c[0x0][0x3a0] ;  /* 0x00007400ff0777ac */ /* 0x000e620008000800 */
[----:B------:R-:W-:Y:S01]  /*0040*/  CS2R R10, SRZ ;  /* 0x00000000000a7805 */ /* 0x000fe2000001ff00 */
[----:B------:R-:W2:Y:S01]  /*0050*/  S2R R5, SR_TID.Y ;  /* 0x0000000000057919 */ /* 0x000ea20000002200 */
[----:B------:R-:W-:-:S02]  /*0060*/  CS2R R8, SRZ ;  /* 0x0000000000087805 */ /* 0x000fc4000001ff00 */
[----:B------:R-:W-:Y:S01]  /*0070*/  CS2R R6, SRZ ;  /* 0x0000000000067805 */ /* 0x000fe2000001ff00 */
[----:B------:R-:W3:Y:S01]  /*0080*/  LDCU.64 UR20, c[0x0][0x358] ;  /* 0x00006b00ff1477ac */ /* 0x000ee20008000a00 */
[----:B------:R-:W0:Y:S08]  /*0090*/  LDC R16, c[0x0][0x360] ;  /* 0x0000d800ff107b82 */ /* 0x000e300000000800 */
[----:B------:R-:W2:Y:S01]  /*00a0*/  S2UR UR5, SR_CTAID.Y ;  /* 0x00000000000579c3 */ /* 0x000ea20000002600 */
[----:B-1----:R-:W-:-:S07]  /*00b0*/  UISETP.NE.AND UP0, UPT, UR7, URZ, UPT ;  /* 0x000000ff0700728c */ /* 0x002fce000bf05270 */
[----:B------:R-:W2:Y:S01]  /*00c0*/  LDC R0, c[0x0][0x364] ;  /* 0x0000d900ff007b82 */ /* 0x000ea20000000800 */
[----:B0-----:R-:W-:-:S05]  /*00d0*/  IMAD R16, R16, UR4, R3 ;  /* 0x0000000410107c24 */ /* 0x001fca000f8e0203 */
[----:B------:R-:W-:Y:S01]  /*00e0*/  SHF.R.U32.HI R16, RZ, 0x5, R16 ;  /* 0x00000005ff107819 */ /* 0x000fe20000011610 */
[----:B--2---:R-:W-:Y:S01]  /*00f0*/  IMAD R0, R0, UR5, R5 ;  /* 0x0000000500007c24 */ /* 0x004fe2000f8e0205 */
[----:B------:R-:W-:Y:S01]  /*0100*/  CS2R R4, SRZ ;  /* 0x0000000000047805 */ /* 0x000fe2000001ff00 */
[----:B---3--:R-:W-:Y:S06]  /*0110*/  BRA.U !UP0, `(.L_x_0) ;  /* 0x0000001108e87547 */ /* 0x008fec000b800000 */
[----:B------:R-:W0:Y:S01]  /*0120*/  LDCU.U8 UR4, c[0x0][0x3b0] ;  /* 0x00007600ff0477ac */ /* 0x000e220008000000 */
[----:B------:R-:W-:Y:S02]  /*0130*/  IMAD.SHL.U32 R2, R16, 0x10, RZ ;  /* 0x0000001010027824 */ /* 0x000fe400078e00ff */
[----:B------:R-:W-:Y:S01]  /*0140*/  IMAD.SHL.U32 R3, R0, 0x10, RZ ;  /* 0x0000001000037824 */ /* 0x000fe200078e00ff */
[----:B------:R-:W1:Y:S01]  /*0150*/  LDCU.S8 UR5, c[0x0][0x3b1] ;  /* 0x00007620ff0577ac */ /* 0x000e620008000200 */
[----:B------:R-:W-:Y:S02]  /*0160*/  IMAD.MOV.U32 R17, RZ, RZ, RZ ;  /* 0x000000ffff117224 */ /* 0x000fe400078e00ff */
[----:B------:R-:W-:Y:S01]  /*0170*/  IMAD.MOV.U32 R11, RZ, RZ, RZ ;  /* 0x000000ffff0b7224 */ /* 0x000fe200078e00ff */
[----:B------:R-:W2:Y:S01]  /*0180*/  LDCU.64 UR8, c[0x0][0x398] ;  /* 0x00007300ff0877ac */ /* 0x000ea20008000a00 */
[----:B------:R-:W3:Y:S01]  /*0190*/  LDCU.128 UR12, c[0x0][0x380] ;  /* 0x00007000ff0c77ac */ /* 0x000ee20008000c00 */
[----:B0-----:R-:W-:-:S04]  /*01a0*/  UPRMT UR4, UR4, 0x8880, URZ ;  /* 0x0000888004047896 */ /* 0x001fc800080000ff */
[----:B------:R-:W-:Y:S02]  /*01b0*/  UISETP.NE.AND UP0, UPT, UR4, URZ, UPT ;  /* 0x000000ff0400728c */ /* 0x000fe4000bf05270 */
[----:B-1----:R-:W-:Y:S02]  /*01c0*/  UISETP.NE.AND UP1, UPT, UR5, URZ, UPT ;  /* 0x000000ff0500728c */ /* 0x002fe4000bf25270 */
[----:B------:R-:W-:Y:S02]  /*01d0*/  UIADD3 UR4, UPT, UPT, UR7, -0x1, URZ ;  /* 0xffffffff07047890 */ /* 0x000fe4000fffe0ff */
[----:B------:R-:W-:Y:S02]  /*01e0*/  PLOP3.LUT P2, PT, PT, PT, UP0, 0x80, 0x8 ;  /* 0x000000000008781c */ /* 0x000fe40003f4f008 */
[----:B------:R-:W-:Y:S01]  /*01f0*/  ULEA.HI UR6, UR4, 0x1, URZ, 0x1c ;  /* 0x0000000104067891 */ /* 0x000fe2000f8fe0ff */
[----:B------:R-:W-:-:S03]  /*0200*/  PLOP3.LUT P1, PT, PT, PT, UP1, 0x80, 0x8 ;  /* 0x000000000008781c */ /* 0x000fc60003f2f018 */
[----:B------:R-:W-:-:S07]  /*0210*/  ULOP3.LUT UR18, UR6, 0x3, URZ, 0xc0, !UPT ;  /* 0x0000000306127892 */ /* 0x000fce000f8ec0ff */
[----:B------:R-:W-:Y:S01]  /*0220*/  VOTEU.ANY UP0, P2 ;  /* 0x0000000000ff7886 */ /* 0x000fe20001000100 */
[----:B--2---:R-:W-:Y:S02]  /*0230*/  USEL UR16, UR8, UR7, !UP0 ;  /* 0x0000000708107287 */ /* 0x004fe4000c000000 */
[----:B------:R-:W-:Y:S02]  /*0240*/  USEL UR4, UR7, UR8, !UP0 ;  /* 0x0000000807047287 */ /* 0x000fe4000c000000 */
[----:B------:R-:W-:Y:S01]  /*0250*/  UISETP.GE.U32.AND UP0, UPT, UR7, 0x31, UPT ;  /* 0x000000310700788c */ /* 0x000fe2000bf06070 */
[----:B------:R-:W-:Y:S01]  /*0260*/  VOTEU.ANY UP1, P1 ;  /* 0x0000000000ff7886 */ /* 0x000fe20000820100 */
[----:B------:R-:W-:Y:S02]  /*0270*/  USEL UR17, UR7, UR9, !UP1 ;  /* 0x0000000907117287 */ /* 0x000fe4000c800000 */
[----:B------:R-:W-:-:S05]  /*0280*/  USEL UR5, UR9, UR7, !UP1 ;  /* 0x0000000709057287 */ /* 0x000fca000c800000 */
[----:B---3--:R-:W-:Y:S07]  /*0290*/  BRA.U !UP0, `(.L_x_1) ;  /* 0x0000000d08947547 */ /* 0x008fee000b800000 */
[----:B------:R-:W-:Y:S01]  /*02a0*/  ULOP3.LUT UR6, UR6, 0x1ffffffc, URZ, 0xc0, !UPT ;  /* 0x1ffffffc06067892 */ /* 0x000fe2000f8ec0ff */
[----:B------:R-:W-:Y:S01]  /*02b0*/  BSSY.RECONVERGENT B0, `(.L_x_1) ;  /* 0x00000e3000007945 */ /* 0x000fe20003800200 */
[----:B------:R-:W-:Y:S01]  /*02c0*/  IMAD.MOV.U32 R17, RZ, RZ, RZ ;  /* 0x000000ffff117224 */ /* 0x000fe200078e00ff */
[----:B------:R-:W-:Y:S01]  /*02d0*/  CS2R R10, SRZ ;  /* 0x00000000000a7805 */ /* 0x000fe2000001ff00 */
[----:B------:R-:W-:Y:S01]  /*02e0*/  UIADD3 UR6, UPT, UPT, -UR6, URZ, URZ ;  /* 0x000000ff06067290 */ /* 0x000fe2000fffe1ff */
[----:B------:R-:W-:Y:S02]  /*02f0*/  CS2R R8, SRZ ;  /* 0x0000000000087805 */ /* 0x000fe4000001ff00 */
[----:B------:R-:W-:Y:S02]  /*0300*/  CS2R R6, SRZ ;  /* 0x0000000000067805 */ /* 0x000fe4000001ff00 */
[----:B------:R-:W-:Y:S01]  /*0310*/  CS2R R4, SRZ ;  /* 0x0000000000047805 */ /* 0x000fe2000001ff00 */
[----:B------:R-:W0:Y:S01]  /*0320*/  LDCU.U8 UR19, c[0x0][0x3b0] ;  /* 0x00007600ff1377ac */ /* 0x000e220008000000 */
[----:B------:R-:W-:Y:S01]  /*0330*/  IMAD.U32 R18, RZ, RZ, UR6 ;  /* 0x00000006ff127e24 */ /* 0x000fe2000f8e00ff */
[----:B------:R-:W1:Y:S06]  /*0340*/  LDCU.128 UR8, c[0x0][0x380] ;  /* 0x00007000ff0877ac */ /* 0x000e6c0008000c00 */
.L_x_6:
[C---:B------:R-:W-:Y:S02]  /*0350*/  SEL R12, R17.reuse, R2, !P2 ;  /* 0x00000002110c7207 */ /* 0x040fe40005000000 */
[----:B------:R-:W-:Y:S02]  /*0360*/  SEL R19, R2, R17, !P2 ;  /* 0x0000001102137207 */ /* 0x000fe40005000000 */
[----:B------:R-:W-:Y:S02]  /*0370*/  ISETP.GE.U32.AND P0, PT, R12, UR4, PT ;  /* 0x000000040c007c0c */ /* 0x000fe4000bf06070 */
[----:B------:R-:W-:Y:S02]  /*0380*/  SEL R24, R17, R3, !P1 ;  /* 0x0000000311187207 */ /* 0x000fe40004800000 */
[----:B------:R-:W-:Y:S02]  /*0390*/  ISETP.GE.U32.OR P0, PT, R19, UR16, P0 ;  /* 0x0000001013007c0c */ /* 0x000fe40008706470 */
[----:B------:R-:W-:-:S02]  /*03a0*/  SEL R22, R3, R17, !P1 ;  /* 0x0000001103167207 */ /* 0x000fc40004800000 */
[----:B------:R-:W-:-:S04]  /*03b0*/  ISETP.GE.U32.OR P0, PT, R24, UR17, P0 ;  /* 0x0000001118007c0c */ /* 0x000fc80008706470 */
[----:B------:R-:W-:-:S13]  /*03c0*/  ISETP.GE.U32.OR P0, PT, R22, UR5, P0 ;  /* 0x0000000516007c0c */ /* 0x000fda0008706470 */
[----:B------:R-:W-:Y:S05]  /*03d0*/  @P0 BRA `(.L_x_2) ;  /* 0x0000000000a80947 */ /* 0x000fea0003800000 */
[----:B------:R-:W2:Y:S01]  /*03e0*/  S2R R27, SR_LANEID ;  /* 0x00000000001b7919 */ /* 0x000ea20000000000 */
[----:B------:R-:W3:Y:S01]  /*03f0*/  LDC R23, c[0x0][0x3a4] ;  /* 0x0000e900ff177b82 */ /* 0x000ee20000000800 */
[----:B------:R-:W-:-:S07]  /*0400*/  IMAD.MOV.U32 R13, RZ, RZ, RZ ;  /* 0x000000ffff0d7224 */ /* 0x000fce00078e00ff */
[----:B------:R-:W4:Y:S01]  /*0410*/  LDC R25, c[0x0][0x3a8] ;  /* 0x0000ea00ff197b82 */ /* 0x000f220000000800 */
[----:B---3--:R-:W-:-:S05]  /*0420*/  IMAD R14, R12, R23, RZ ;  /* 0x000000170c0e7224 */ /* 0x008fca00078e02ff */
[----:B------:R-:W-:Y:S02]  /*0430*/  IADD3 R19, P0, PT, R14, R19, RZ ;  /* 0x000000130e137210 */ /* 0x000fe40007f1e0ff */
[----:B--2---:R-:W-:Y:S02]  /*0440*/  LOP3.LUT R12, R27, 0x3, RZ, 0xc0, !PT ;  /* 0x000000031b0c7812 */ /* 0x004fe400078ec0ff */
[----:B------:R-:W-:Y:S01]  /*0450*/  SHF.R.U32.HI R27, RZ, 0x2, R27 ;  /* 0x00000002ff1b7819 */ /* 0x000fe2000001161b */
[----:B------:R-:W-:Y:S01]  /*0460*/  IMAD.X R20, RZ, RZ, RZ, P0 ;  /* 0x000000ffff147224 */ /* 0x000fe200000e06ff */
[----:B------:R-:W-:Y:S02]  /*0470*/  SHF.R.U32.HI R14, RZ, 0x1, R23 ;  /* 0x00000001ff0e7819 */ /* 0x000fe40000011617 */
[----:B-1----:R-:W-:-:S03]  /*0480*/  LEA R21, P0, R19, UR8, 0x1 ;  /* 0x0000000813157c11 */ /* 0x002fc6000f8008ff */
[----:B------:R-:W-:Y:S01]  /*0490*/  IMAD.WIDE.U32 R14, R27, R14, R12 ;  /* 0x0000000e1b0e7225 */ /* 0x000fe200078e000c */
[----:B------:R-:W-:Y:S02]  /*04a0*/  LEA.HI.X R19, R19, UR9, R20, 0x1, P0 ;  /* 0x0000000913137c11 */ /* 0x000fe400080f0c14 */
[----:B------:R-:W-:-:S04]  /*04b0*/  LEA R20, P0, R14, R21, 0x2 ;  /* 0x000000150e147211 */ /* 0x000fc800078010ff */
[----:B------:R-:W-:Y:S01]  /*04c0*/  LEA.HI.X R21, R14, R19, R15, 0x2, P0 ;  /* 0x000000130e157211 */ /* 0x000fe200000f140f */
[----:B----4-:R-:W-:Y:S02]  /*04d0*/  IMAD R15, R22, R25, RZ ;  /* 0x00000019160f7224 */ /* 0x010fe400078e02ff */
[----:B------:R-:W-:-:S03]  /*04e0*/  IMAD.WIDE.U32 R22, R23, 0x10, R20 ;  /* 0x0000001017167825 */ /* 0x000fc600078e0014 */
[----:B------:R-:W-:Y:S01]  /*04f0*/  IADD3 R24, P0, PT, R15, R24, RZ ;  /* 0x000000180f187210 */ /* 0x000fe20007f1e0ff */
[----:B------:R-:W2:Y:S01]  /*0500*/  LDG.E R28, desc[UR20][R20.64] ;  /* 0x00000014141c7981 */ /* 0x000ea2000c1e1900 */
[----:B------:R-:W-:-:S03]  /*0510*/  SHF.R.U32.HI R26, RZ, 0x1, R25 ;  /* 0x00000001ff1a7819 */ /* 0x000fc60000011619 */
[----:B------:R-:W3:Y:S04]  /*0520*/  LDG.E R19, desc[UR20][R20.64+0x10] ;  /* 0x0000101414137981 */ /* 0x000ee8000c1e1900 */
[----:B------:R-:W4:Y:S04]  /*0530*/  LDG.E R14, desc[UR20][R22.64] ;  /* 0x00000014160e7981 */ /* 0x000f28000c1e1900 */
[----:B------:R-:W5:Y:S01]  /*0540*/  LDG.E R15, desc[UR20][R22.64+0x10] ;  /* 0x00001014160f7981 */ /* 0x000f62000c1e1900 */
[----:B------:R-:W-:-:S04]  /*0550*/  IMAD.WIDE.U32 R12, R27, R26, R12 ;  /* 0x0000001a1b0c7225 */ /* 0x000fc800078e000c */
[----:B------:R-:W-:Y:S01]  /*0560*/  IMAD.X R29, RZ, RZ, RZ, P0 ;  /* 0x000000ffff1d7224 */ /* 0x000fe200000e06ff */
[----:B------:R-:W-:-:S04]  /*0570*/  LEA R27, P0, R24, UR10, 0x1 ;  /* 0x0000000a181b7c11 */ /* 0x000fc8000f8008ff */
[----:B------:R-:W-:Y:S02]  /*0580*/  LEA.HI.X R29, R24, UR11, R29, 0x1, P0 ;  /* 0x0000000b181d7c11 */ /* 0x000fe400080f0c1d */
[----:B------:R-:W-:-:S04]  /*0590*/  LEA R26, P0, R12, R27, 0x2 ;  /* 0x0000001b0c1a7211 */ /* 0x000fc800078010ff */
[----:B------:R-:W-:-:S03]  /*05a0*/  LEA.HI.X R27, R12, R29, R13, 0x2, P0 ;  /* 0x0000001d0c1b7211 */ /* 0x000fc600000f140d */
[----:B------:R-:W-:Y:S02]  /*05b0*/  IMAD.WIDE.U32 R24, R25, 0x10, R26 ;  /* 0x0000001019187825 */ /* 0x000fe400078e001a */
[----:B------:R-:W5:Y:S04]  /*05c0*/  LDG.E R20, desc[UR20][R26.64] ;  /* 0x000000141a147981 */ /* 0x000f68000c1e1900 */
[----:B------:R-:W5:Y:S04]  /*05d0*/  LDG.E R21, desc[UR20][R26.64+0x10] ;  /* 0x000010141a157981 */ /* 0x000f68000c1e1900 */
[----:B------:R-:W5:Y:S04]  /*05e0*/  LDG.E R22, desc[UR20][R24.64] ;  /* 0x0000001418167981 */ /* 0x000f68000c1e1900 */
[----:B------:R-:W5:Y:S01]  /*05f0*/  LDG.E R23, desc[UR20][R24.64+0x10] ;  /* 0x0000101418177981 */ /* 0x000f62000c1e1900 */
[----:B------:R-:W-:Y:S05]  /*0600*/  WARPSYNC.ALL ;  /* 0x0000000000007948 */ /* 0x000fea0003800000 */
[----:B--2---:R-:W-:Y:S04]  /*0610*/  MOVM.16.MT88 R12, R28 ;  /* 0x000000001c0c723a */ /* 0x004fe80000000000 */
[----:B---3--:R-:W-:Y:S04]  /*0620*/  MOVM.16.MT88 R13, R19 ;  /* 0x00000000130d723a */ /* 0x008fe80000000000 */
[----:B----4-:R-:W-:Y:S04]  /*0630*/  MOVM.16.MT88 R14, R14 ;  /* 0x000000000e0e723a */ /* 0x010fe80000000000 */
[----:B-----5:R-:W1:Y:S02]  /*0640*/  MOVM.16.MT88 R15, R15 ;  /* 0x000000000f0f723a */ /* 0x020e640000000000 */
[C---:B-1----:R-:W-:Y:S08]  /*0650*/  HMMA.16816.F32 R4, R12.reuse, R20, R4 ;  /* 0x000000140c04723c */ /* 0x042ff00000001804 */
[----:B------:R-:W-:-:S15]  /*0660*/  HMMA.16816.F32 R8, R12, R22, R8 ;  /* 0x000000160c08723c */ /* 0x000fde0000001808 */
[----:B------:R-:W-:-:S05]  /*0670*/  NOP ;  /* 0x0000000000007918 */ /* 0x000fca0000000000 */
.L_x_2:
[----:B------:R-:W2:Y:S01]  /*0680*/  LDCU.S8 UR6, c[0x0][0x3b1] ;  /* 0x00007620ff0677ac */ /* 0x000ea20008000200 */
[----:B------:R-:W-:Y:S01]  /*0690*/  VIADD R22, R17, 0x10 ;  /* 0x0000001011167836 */ /* 0x000fe20000000000 */
[----:B0-----:R-:W-:-:S04]  /*06a0*/  UPRMT UR7, UR19, 0x8880, URZ ;  /* 0x0000888013077896 */ /* 0x001fc800080000ff */
[----:B------:R-:W-:-:S06]  /*06b0*/  UISETP.NE.AND UP1, UPT, UR7, URZ, UPT ;  /* 0x000000ff0700728c */ /* 0x000fcc000bf25270 */
[----:B------:R-:W-:Y:S01]  /*06c0*/  PLOP3.LUT P2, PT, PT, PT, UP1, 0x80, 0x8 ;  /* 0x000000000008781c */ /* 0x000fe20003f4f018 */
[----:B--2---:R-:W-:-:S03]  /*06d0*/  UISETP.NE.AND UP0, UPT, UR6, URZ, UPT ;  /* 0x000000ff0600728c */ /* 0x004fc6000bf05270 */
[----:B------:R-:W-:Y:S02]  /*06e0*/  SEL R12, R22, R2, !P2 ;  /* 0x00000002160c7207 */ /* 0x000fe40005000000 */
[----:B------:R-:W-:Y:S02]  /*06f0*/  SEL R19, R2, R22, !P2 ;  /* 0x0000001602137207 */ /* 0x000fe40005000000 */
[----:B------:R-:W-:Y:S02]  /*0700*/  ISETP.GE.U32.AND P0, PT, R12, UR4, PT ;  /* 0x000000040c007c0c */ /* 0x000fe4000bf06070 */
[----:B------:R-:W-:Y:S02]  /*0710*/  PLOP3.LUT P1, PT, PT, PT, UP0, 0x80, 0x8 ;  /* 0x000000000008781c */ /* 0x000fe40003f2f008 */
[----:B------:R-:W-:Y:S02]  /*0720*/  ISETP.GE.U32.OR P0, PT, R19, UR16, P0 ;  /* 0x0000001013007c0c */ /* 0x000fe40008706470 */
[----:B------:R-:W-:-:S02]  /*0730*/  SEL R24, R22, R3, !P1 ;  /* 0x0000000316187207 */ /* 0x000fc40004800000 */
[----:B------:R-:W-:Y:S02]  /*0740*/  SEL R22, R3, R22, !P1 ;  /* 0x0000001603167207 */ /* 0x000fe40004800000 */
[----:B------:R-:W-:-:S04]  /*0750*/  ISETP.GE.U32.OR P0, PT, R24, UR17, P0 ;  /* 0x0000001118007c0c */ /* 0x000fc80008706470 */
[----:B------:R-:W-:-:S13]  /*0760*/  ISETP.GE.U32.OR P0, PT, R22, UR5, P0 ;  /* 0x0000000516007c0c */ /* 0x000fda0008706470 */
[----:B------:R-:W-:Y:S05]  /*0770*/  @P0 BRA `(.L_x_3) ;  /* 0x0000000000a80947 */ /* 0x000fea0003800000 */
[----:B------:R-:W0:Y:S01]  /*0780*/  S2R R27, SR_LANEID ;  /* 0x00000000001b7919 */ /* 0x000e220000000000 */
[----:B------:R-:W2:Y:S01]  /*0790*/  LDC R23, c[0x0][0x3a4] ;  /* 0x0000e900ff177b82 */ /* 0x000ea20000000800 */
[----:B------:R-:W-:-:S07]  /*07a0*/  IMAD.MOV.U32 R13, RZ, RZ, RZ ;  /* 0x000000ffff0d7224 */ /* 0x000fce00078e00ff */
[----:B------:R-:W3:Y:S01]  /*07b0*/  LDC R25, c[0x0][0x3a8] ;  /* 0x0000ea00ff197b82 */ /* 0x000ee20000000800 */
[----:B--2---:R-:W-:-:S05]  /*07c0*/  IMAD R14, R12, R23, RZ ;  /* 0x000000170c0e7224 */ /* 0x004fca00078e02ff */
[----:B------:R-:W-:Y:S02]  /*07d0*/  IADD3 R19, P0, PT, R14, R19, RZ ;  /* 0x000000130e137210 */ /* 0x000fe40007f1e0ff */
[----:B0-----:R-:W-:Y:S02]  /*07e0*/  LOP3.LUT R12, R27, 0x3, RZ, 0xc0, !PT ;  /* 0x000000031b0c7812 */ /* 0x001fe400078ec0ff */
        /* <DEDUP_REMOVED lines=8> */
[----:B---3--:R-:W-:Y:S02]  /*0870*/  IMAD R15, R22, R25, RZ ;  /* 0x00000019160f7224 */ /* 0x008fe400078e02ff */
        /* <DEDUP_REMOVED lines=22> */
[----:B-----5:R-:W0:Y:S02]  /*09e0*/  MOVM.16.MT88 R15, R15 ;  /* 0x000000000f0f723a */ /* 0x020e240000000000 */
[C---:B0-----:R-:W-:Y:S08]  /*09f0*/  HMMA.16816.F32 R4, R12.reuse, R20, R4 ;  /* 0x000000140c04723c */ /* 0x041ff00000001804 */
[----:B------:R-:W-:-:S15]  /*0a00*/  HMMA.16816.F32 R8, R12, R22, R8 ;  /* 0x000000160c08723c */ /* 0x000fde0000001808 */
[----:B------:R-:W-:-:S05]  /*0a10*/  NOP ;  /* 0x0000000000007918 */ /* 0x000fca0000000000 */
.L_x_3:
[----:B------:R-:W-:-:S05]  /*0a20*/  VIADD R22, R17, 0x20 ;  /* 0x0000002011167836 */ /* 0x000fca0000000000 */
[----:B------:R-:W-:Y:S02]  /*0a30*/  SEL R12, R22, R2, !P2 ;  /* 0x00000002160c7207 */ /* 0x000fe40005000000 */
[-C--:B------:R-:W-:Y:S02]  /*0a40*/  SEL R19, R2, R22.reuse, !P2 ;  /* 0x0000001602137207 */ /* 0x080fe40005000000 */
[----:B------:R-:W-:Y:S02]  /*0a50*/  ISETP.GE.U32.AND P0, PT, R12, UR4, PT ;  /* 0x000000040c007c0c */ /* 0x000fe4000bf06070 */
[----:B------:R-:W-:Y:S02]  /*0a60*/  SEL R24, R22, R3, !P1 ;  /* 0x0000000316187207 */ /* 0x000fe40004800000 */
[----:B------:R-:W-:Y:S02]  /*0a70*/  ISETP.GE.U32.OR P0, PT, R19, UR16, P0 ;  /* 0x0000001013007c0c */ /* 0x000fe40008706470 */
[----:B------:R-:W-:-:S02]  /*0a80*/  SEL R22, R3, R22, !P1 ;  /* 0x0000001603167207 */ /* 0x000fc40004800000 */
        /* <DEDUP_REMOVED lines=45> */
.L_x_4:
[----:B------:R-:W-:Y:S02]  /*0d60*/  VIADD R22, R17, 0x30 ;  /* 0x0000003011167836 */ /* 0x000fe40000000000 */
[----:B------:R-:W-:-:S03]  /*0d70*/  VIADD R18, R18, 0x4 ;  /* 0x0000000412127836 */ /* 0x000fc60000000000 */
[----:B------:R-:W-:Y:S02]  /*0d80*/  SEL R12, R22, R2, !P2 ;  /* 0x00000002160c7207 */ /* 0x000fe40005000000 */
[-C--:B------:R-:W-:Y:S02]  /*0d90*/  SEL R19, R2, R22.reuse, !P2 ;  /* 0x0000001602137207 */ /* 0x080fe40005000000 */
[----:B------:R-:W-:Y:S02]  /*0da0*/  ISETP.GE.U32.AND P0, PT, R12, UR4, PT ;  /* 0x000000040c007c0c */ /* 0x000fe4000bf06070 */
[----:B------:R-:W-:Y:S02]  /*0db0*/  SEL R24, R22, R3, !P1 ;  /* 0x0000000316187207 */ /* 0x000fe40004800000 */
[----:B------:R-:W-:Y:S02]  /*0dc0*/  ISETP.GE.U32.OR P0, PT, R19, UR16, P0 ;  /* 0x0000001013007c0c */ /* 0x000fe40008706470 */
[----:B------:R-:W-:-:S02]  /*0dd0*/  SEL R22, R3, R22, !P1 ;  /* 0x0000001603167207 */ /* 0x000fc40004800000 */
[----:B------:R-:W-:Y:S02]  /*0de0*/  ISETP.GE.U32.OR P0, PT, R24, UR17, P0 ;  /* 0x0000001118007c0c */ /* 0x000fe40008706470 */
[----:B------:R-:W-:Y:S02]  /*0df0*/  ISETP.NE.AND P3, PT, R18, RZ, PT ;  /* 0x000000ff1200720c */ /* 0x000fe40003f65270 */
        /* <DEDUP_REMOVED lines=44> */
.L_x_5:
[----:B------:R-:W-:Y:S01]  /*10c0*/  VIADD R17, R17, 0x40 ;  /* 0x0000004011117836 */ /* 0x000fe20000000000 */
[----:B------:R-:W-:Y:S06]  /*10d0*/  @P3 BRA `(.L_x_6) ;  /* 0xfffffff0009c3947 */ /* 0x000fec000383ffff */
[----:B-1----:R-:W-:Y:S05]  /*10e0*/  BSYNC.RECONVERGENT B0 ;  /* 0x0000000000007941 */ /* 0x002fea0003800200 */
.L_x_1:
[----:B------:R-:W-:Y:S01]  /*10f0*/  UISETP.NE.AND UP0, UPT, UR18, URZ, UPT ;  /* 0x000000ff1200728c */ /* 0x000fe2000bf05270 */
[----:B------:R-:W-:Y:S08]  /*1100*/  BSSY.RECONVERGENT B0, `(.L_x_0) ;  /* 0x000003b000007945 */ /* 0x000ff00003800200 */
[----:B------:R-:W-:Y:S05]  /*1110*/  BRA.U !UP0, `(.L_x_7) ;  /* 0x0000000108e47547 */ /* 0x000fea000b800000 */
[----:B------:R-:W-:-:S06]  /*1120*/  UIADD3 UR6, UPT, UPT, -UR18, URZ, URZ ;  /* 0x000000ff12067290 */ /* 0x000fcc000fffe1ff */
[----:B------:R-:W-:-:S07]  /*1130*/  IMAD.U32 R18, RZ, RZ, UR6 ;  /* 0x00000006ff127e24 */ /* 0x000fce000f8e00ff */
.L_x_9:
[C---:B------:R-:W-:Y:S01]  /*1140*/  SEL R12, R17.reuse, R2, !P2 ;  /* 0x00000002110c7207 */ /* 0x040fe20005000000 */
[----:B------:R-:W-:Y:S01]  /*1150*/  VIADD R18, R18, 0x1 ;  /* 0x0000000112127836 */ /* 0x000fe20000000000 */
[----:B------:R-:W-:Y:S02]  /*1160*/  SEL R19, R2, R17, !P2 ;  /* 0x0000001102137207 */ /* 0x000fe40005000000 */
        /* <DEDUP_REMOVED lines=9> */
[----:B------:R-:W1:Y:S01]  /*1200*/  LDC R23, c[0x0][0x3a4] ;  /* 0x0000e900ff177b82 */ /* 0x000e620000000800 */
[----:B------:R-:W-:-:S07]  /*1210*/  IMAD.MOV.U32 R13, RZ, RZ, RZ ;  /* 0x000000ffff0d7224 */ /* 0x000fce00078e00ff */
[----:B------:R-:W2:Y:S01]  /*1220*/  LDC R25, c[0x0][0x3a8] ;  /* 0x0000ea00ff197b82 */ /* 0x000ea20000000800 */
[----:B-1----:R-:W-:-:S05]  /*1230*/  IMAD R14, R12, R23, RZ ;  /* 0x000000170c0e7224 */ /* 0x002fca00078e02ff */
[----:B------:R-:W-:Y:S02]  /*1240*/  IADD3 R19, P0, PT, R14, R19, RZ ;  /* 0x000000130e137210 */ /* 0x000fe40007f1e0ff */
[----:B0-----:R-:W-:Y:S02]  /*1250*/  LOP3.LUT R12, R27, 0x3, RZ, 0xc0, !PT ;  /* 0x000000031b0c7812 */ /* 0x001fe400078ec0ff */
[----:B------:R-:W-:Y:S01]  /*1260*/  SHF.R.U32.HI R27, RZ, 0x2, R27 ;  /* 0x00000002ff1b7819 */ /* 0x000fe2000001161b */
[----:B------:R-:W-:Y:S01]  /*1270*/  IMAD.X R20, RZ, RZ, RZ, P0 ;  /* 0x000000ffff147224 */ /* 0x000fe200000e06ff */
[----:B------:R-:W-:Y:S02]  /*1280*/  SHF.R.U32.HI R14, RZ, 0x1, R23 ;  /* 0x00000001ff0e7819 */ /* 0x000fe40000011617 */
[----:B------:R-:W-:-:S03]  /*1290*/  LEA R21, P0, R19, UR12, 0x1 ;  /* 0x0000000c13157c11 */ /* 0x000fc6000f8008ff */
[----:B------:R-:W-:Y:S01]  /*12a0*/  IMAD.WIDE.U32 R14, R27, R14, R12 ;  /* 0x0000000e1b0e7225 */ /* 0x000fe200078e000c */
[----:B------:R-:W-:Y:S02]  /*12b0*/  LEA.HI.X R19, R19, UR13, R20, 0x1, P0 ;  /* 0x0000000d13137c11 */ /* 0x000fe400080f0c14 */
[----:B------:R-:W-:-:S04]  /*12c0*/  LEA R20, P0, R14, R21, 0x2 ;  /* 0x000000150e147211 */ /* 0x000fc800078010ff */
[----:B------:R-:W-:Y:S01]  /*12d0*/  LEA.HI.X R21, R14, R19, R15, 0x2, P0 ;  /* 0x000000130e157211 */ /* 0x000fe200000f140f */
[----:B--2---:R-:W-:Y:S02]  /*12e0*/  IMAD R15, R22, R25, RZ ;  /* 0x00000019160f7224 */ /* 0x004fe400078e02ff */
        /* <DEDUP_REMOVED lines=26> */
.L_x_8:
[----:B------:R-:W-:Y:S01]  /*1490*/  VIADD R17, R17, 0x10 ;  /* 0x0000001011117836 */ /* 0x000fe20000000000 */
[----:B------:R-:W-:Y:S06]  /*14a0*/  @P3 BRA `(.L_x_9) ;  /* 0xfffffffc00243947 */ /* 0x000fec000383ffff */
.L_x_7:
[----:B------:R-:W-:Y:S05]  /*14b0*/  BSYNC.RECONVERGENT B0 ;  /* 0x0000000000007941 */ /* 0x000fea0003800200 */
.L_x_0:
[----:B------:R-:W0:Y:S01]  /*14c0*/  LDCU.64 UR6, c[0x0][0x398] ;  /* 0x00007300ff0677ac */ /* 0x000e220008000a00 */
[----:B------:R-:W-:Y:S02]  /*14d0*/  IMAD.SHL.U32 R0, R0, 0x10, RZ ;  /* 0x0000001000007824 */ /* 0x000fe400078e00ff */
[----:B------:R-:W-:-:S03]  /*14e0*/  IMAD.SHL.U32 R16, R16, 0x10, RZ ;  /* 0x0000001010107824 */ /* 0x000fc600078e00ff */
[----:B0-----:R-:W-:-:S04]  /*14f0*/  ISETP.GE.U32.AND P0, PT, R0, UR7, PT ;  /* 0x0000000700007c0c */ /* 0x001fc8000bf06070 */
[----:B------:R-:W-:-:S13]  /*1500*/  ISETP.GE.U32.OR P0, PT, R16, UR6, P0 ;  /* 0x0000000610007c0c */ /* 0x000fda0008706470 */
[----:B------:R-:W-:Y:S05]  /*1510*/  @P0 EXIT ;  /* 0x000000000000094d */ /* 0x000fea0003800000 */
[----:B------:R-:W0:Y:S01]  /*1520*/  S2R R2, SR_LANEID ;  /* 0x0000000000027919 */ /* 0x000e220000000000 */
[----:B------:R-:W1:Y:S01]  /*1530*/  LDC R13, c[0x0][0x3ac] ;  /* 0x0000eb00ff0d7b82 */ /* 0x000e620000000800 */
[----:B------:R-:W2:Y:S01]  /*1540*/  LDCU.64 UR6, c[0x0][0x390] ;  /* 0x00007200ff0677ac */ /* 0x000ea20008000a00 */
[----:B-1----:R-:W-:Y:S02]  /*1550*/  IMAD R21, R0, R13, RZ ;  /* 0x0000000d00157224 */ /* 0x002fe400078e02ff */
[----:B------:R-:W-:-:S03]  /*1560*/  IMAD.WIDE.U32 R14, R13, 0x4, RZ ;  /* 0x000000040d0e7825 */ /* 0x000fc600078e00ff */
[----:B------:R-:W-:Y:S01]  /*1570*/  IADD3 R21, P0, PT, R21, R16, RZ ;  /* 0x0000001015157210 */ /* 0x000fe20007f1e0ff */
[----:B0-----:R-:W-:Y:S01]  /*1580*/  IMAD.SHL.U32 R3, R2, 0x2, RZ ;  /* 0x0000000202037824 */ /* 0x001fe200078e00ff */
[----:B------:R-:W-:Y:S01]  /*1590*/  SHF.R.U32.HI R2, RZ, 0x2, R2 ;  /* 0x00000002ff027819 */ /* 0x000fe20000011602 */
[----:B------:R-:W-:-:S03]  /*15a0*/  IMAD.WIDE.U32 R18, R13, 0x20, R14 ;  /* 0x000000200d127825 */ /* 0x000fc600078e000e */
[----:B------:R-:W-:Y:S01]  /*15b0*/  LOP3.LUT R0, R3, 0x6, RZ, 0xe2, !PT ;  /* 0x0000000603007812 */ /* 0x000fe200078ee2ff */
[----:B------:R-:W-:-:S04]  /*15c0*/  IMAD.MOV.U32 R3, RZ, RZ, RZ ;  /* 0x000000ffff037224 */ /* 0x000fc800078e00ff */
[----:B------:R-:W-:-:S04]  /*15d0*/  IMAD.WIDE.U32 R2, R0, R13, R2 ;  /* 0x0000000d00027225 */ /* 0x000fc800078e0002 */
[----:B------:R-:W-:Y:S01]  /*15e0*/  IMAD.X R0, RZ, RZ, RZ, P0 ;  /* 0x000000ffff007224 */ /* 0x000fe200000e06ff */
[----:B--2---:R-:W-:-:S04]  /*15f0*/  LEA R17, P0, R21, UR6, 0x2 ;  /* 0x0000000615117c11 */ /* 0x004fc8000f8010ff */
[----:B------:R-:W-:Y:S02]  /*1600*/  LEA.HI.X R21, R21, UR7, R0, 0x2, P0 ;  /* 0x0000000715157c11 */ /* 0x000fe400080f1400 */
[----:B------:R-:W-:-:S04]  /*1610*/  LEA R16, P0, R2, R17, 0x2 ;  /* 0x0000001102107211 */ /* 0x000fc800078010ff */
[----:B------:R-:W-:Y:S02]  /*1620*/  LEA.HI.X R17, R2, R21, R3, 0x2, P0 ;  /* 0x0000001502117211 */ /* 0x000fe400000f1403 */
[-C--:B------:R-:W-:Y:S02]  /*1630*/  IADD3 R14, P0, PT, R14, R16.reuse, RZ ;  /* 0x000000100e0e7210 */ /* 0x080fe40007f1e0ff */
[----:B------:R-:W-:Y:S01]  /*1640*/  IADD3 R2, P1, PT, R18, R16, RZ ;  /* 0x0000001012027210 */ /* 0x000fe20007f3e0ff */
[----:B------:R-:W-:Y:S01]  /*1650*/  IMAD.WIDE.U32 R12, R13, 0x20, R16 ;  /* 0x000000200d0c7825 */ /* 0x000fe200078e0010 */
[----:B------:R-:W2:Y:S03]  /*1660*/  LDG.E R21, desc[UR20][R16.64] ;  /* 0x0000001410157981 */ /* 0x000ea6000c1e1900 */
[--C-:B------:R-:W-:Y:S01]  /*1670*/  IMAD.X R15, R15, 0x1, R17.reuse, P0 ;  /* 0x000000010f0f7824 */ /* 0x100fe200000e0611 */
[----:B------:R-:W3:Y:S01]  /*1680*/  LDG.E R23, desc[UR20][R16.64+0x20] ;  /* 0x0000201410177981 */ /* 0x000ee2000c1e1900 */
[----:B------:R-:W-:-:S03]  /*1690*/  IMAD.X R3, R19, 0x1, R17, P1 ;  /* 0x0000000113037824 */ /* 0x000fc600008e0611 */
[----:B------:R-:W4:Y:S04]  /*16a0*/  LDG.E R22, desc[UR20][R14.64] ;  /* 0x000000140e167981 */ /* 0x000f28000c1e1900 */
[----:B------:R-:W5:Y:S04]  /*16b0*/  LDG.E R24, desc[UR20][R14.64+0x20] ;  /* 0x000020140e187981 */ /* 0x000f68000c1e1900 */
[----:B------:R-:W5:Y:S04]  /*16c0*/  LDG.E R20, desc[UR20][R12.64] ;  /* 0x000000140c147981 */ /* 0x000f68000c1e1900 */
[----:B------:R-:W5:Y:S04]  /*16d0*/  LDG.E R0, desc[UR20][R2.64] ;  /* 0x0000001402007981 */ /* 0x000f68000c1e1900 */
[----:B------:R-:W5:Y:S04]  /*16e0*/  LDG.E R19, desc[UR20][R12.64+0x20] ;  /* 0x000020140c137981 */ /* 0x000f68000c1e1900 */
[----:B------:R-:W5:Y:S01]  /*16f0*/  LDG.E R18, desc[UR20][R2.64+0x20] ;  /* 0x0000201402127981 */ /* 0x000f62000c1e1900 */
[----:B------:R-:W-:Y:S05]  /*1700*/  WARPSYNC.ALL ;  /* 0x0000000000007948 */ /* 0x000fea0003800000 */
[----:B------:R-:W2:Y:S01]  /*1710*/  LDCU UR6, c[0x0][0x3b8] ;  /* 0x00007700ff0677ac */ /* 0x000ea20008000800 */
[----:B------:R-:W0:Y:S01]  /*1720*/  LDCU UR7, c[0x0][0x3b4] ;  /* 0x00007680ff0777ac */ /* 0x000e220008000800 */
[----:B--2---:R-:W-:Y:S01]  /*1730*/  FMUL R21, R21, UR6 ;  /* 0x0000000615157c20 */ /* 0x004fe20008400000 */
[----:B---3--:R-:W-:-:S03]  /*1740*/  FMUL R23, R23, UR6 ;  /* 0x0000000617177c20 */ /* 0x008fc60008400000 */
[----:B0-----:R-:W-:Y:S01]  /*1750*/  FFMA R21, R4, UR7, R21 ;  /* 0x0000000704157c23 */ /* 0x001fe20008000015 */
[----:B----4-:R-:W-:Y:S01]  /*1760*/  FMUL R22, R22, UR6 ;  /* 0x0000000616167c20 */ /* 0x010fe20008400000 */
[----:B------:R-:W-:Y:S01]  /*1770*/  FFMA R23, R6, UR7, R23 ;  /* 0x0000000706177c23 */ /* 0x000fe20008000017 */
[----:B-----5:R-:W-:Y:S02]  /*1780*/  FMUL R24, R24, UR6 ;  /* 0x0000000618187c20 */ /* 0x020fe40008400000 */
[----:B------:R-:W-:Y:S01]  /*1790*/  FFMA R5, R5, UR7, R22 ;  /* 0x0000000705057c23 */ /* 0x000fe20008000016 */
[----:B------:R-:W-:Y:S01]  /*17a0*/  FMUL R25, R20, UR6 ;  /* 0x0000000614197c20 */ /* 0x000fe20008400000 */
[----:B------:R-:W-:Y:S01]  /*17b0*/  FFMA R7, R7, UR7, R24 ;  /* 0x0000000707077c23 */ /* 0x000fe20008000018 */
[----:B------:R-:W-:Y:S02]  /*17c0*/  FMUL R0, R0, UR6 ;  /* 0x0000000600007c20 */ /* 0x000fe40008400000 */
[----:B------:R-:W-:Y:S01]  /*17d0*/  FFMA R25, R8, UR7, R25 ;  /* 0x0000000708197c23 */ /* 0x000fe20008000019 */
[----:B------:R-:W-:Y:S01]  /*17e0*/  FMUL R19, R19, UR6 ;  /* 0x0000000613137c20 */ /* 0x000fe20008400000 */
[----:B------:R-:W-:Y:S01]  /*17f0*/  FFMA R9, R9, UR7, R0 ;  /* 0x0000000709097c23 */ /* 0x000fe20008000000 */
[----:B------:R-:W-:Y:S01]  /*1800*/  STG.E desc[UR20][R16.64], R21 ;  /* 0x0000001510007986 */ /* 0x000fe2000c101914 */
[----:B------:R-:W-:Y:S01]  /*1810*/  FMUL R18, R18, UR6 ;  /* 0x0000000612127c20 */ /* 0x000fe20008400000 */
[----:B------:R-:W-:-:S02]  /*1820*/  FFMA R19, R10, UR7, R19 ;  /* 0x000000070a137c23 */ /* 0x000fc40008000013 */
[----:B------:R-:W-:Y:S01]  /*1830*/  STG.E desc[UR20][R14.64], R5 ;  /* 0x000000050e007986 */ /* 0x000fe2000c101914 */
[----:B------:R-:W-:-:S03]  /*1840*/  FFMA R11, R11, UR7, R18 ;  /* 0x000000070b0b7c23 */ /* 0x000fc60008000012 */
[----:B------:R-:W-:Y:S04]  /*1850*/  STG.E desc[UR20][R16.64+0x20], R23 ;  /* 0x0000201710007986 */ /* 0x000fe8000c101914 */
[----:B------:R-:W-:Y:S04]  /*1860*/  STG.E desc[UR20][R14.64+0x20], R7 ;  /* 0x000020070e007986 */ /* 0x000fe8000c101914 */
[----:B------:R-:W-:Y:S04]  /*1870*/  STG.E desc[UR20][R12.64], R25 ;  /* 0x000000190c007986 */ /* 0x000fe8000c101914 */
[----:B------:R-:W-:Y:S04]  /*1880*/  STG.E desc[UR20][R2.64], R9 ;  /* 0x0000000902007986 */ /* 0x000fe8000c101914 */
[----:B------:R-:W-:Y:S04]  /*1890*/  STG.E desc[UR20][R12.64+0x20], R19 ;  /* 0x000020130c007986 */ /* 0x000fe8000c101914 */
[----:B------:R-:W-:Y:S01]  /*18a0*/  STG.E desc[UR20][R2.64+0x20], R11 ;  /* 0x0000200b02007986 */ /* 0x000fe2000c101914 */
[----:B------:R-:W-:Y:S05]  /*18b0*/  EXIT ;  /* 0x000000000000794d */ /* 0x000fea0003800000 */
.L_x_10:
[----:B------:R-:W-:-:S00]  /*18c0*/  BRA `(.L_x_10) ;  /* 0xfffffffc00fc7947 */ /* 0x000fc0000383ffff */
[----:B------:R-:W-:-:S00]  /*18d0*/  NOP ;  /* 0x0000000000007918 */ /* 0x000fc00000000000 */
        /* <DEDUP_REMOVED lines=10> */
.L_x_11:


//--------------------- .nv.shared.reserved.0     --------------------------
	.section	.nv.shared.reserved.0,"aw",@nobits
	.weak		__nv_reservedSMEM_offset_0_alias
	.size		__nv_reservedSMEM_offset_0_alias, 0, 64
	.other		__nv_reservedSMEM_offset_0_alias,@"STO_CUDA_RESERVED_SHARED STV_DEFAULT"
__nv_reservedSMEM_offset_0_alias:
	.zero		0
	.zero		64


//--------------------- .nv.constant0._Z33wmma_gemm_a_col_major_b_col_majorI6__halffLi16ELi16ELi16EN6nvcuda4wmma9col_majorES3_EvPKT_S6_PT0_jjjjjjbbff --------------------------
	.section	.nv.constant0._Z33wmma_gemm_a_col_major_b_col_majorI6__halffLi16ELi16ELi16EN6nvcuda4wmma9col_majorES3_EvPKT_S6_PT0_jjjjjjbbff,"a",@progbits
	.sectionflags	@""
	.align	4
.nv.constant0._Z33wmma_gemm_a_col_major_b_col_majorI6__halffLi16ELi16ELi16EN6nvcuda4wmma9col_majorES3_EvPKT_S6_PT0_jjjjjjbbff:
	.zero		956


//--------------------- SYMBOLS --------------------------

	.type		.nv.reservedSmem.offset0,@object
	.size		.nv.reservedSmem.offset0,0x4
